	.headerflags	@"EF_CUDA_TEXMODE_UNIFIED EF_CUDA_64BIT_ADDRESS EF_CUDA_ACCELERATORS EF_CUDA_SM90 EF_CUDA_VIRTUAL_SM(EF_CUDA_SM90)"
	.elftype	@"ET_EXEC"


//--------------------- .nv.info                  --------------------------
	.section	.nv.info,"",@"SHT_CUDA_INFO"
	.align	4


	//----- nvinfo : EIATTR_REGCOUNT
	.align		4
        /*0000*/ 	.byte	0x04, 0x2f
        /*0002*/ 	.short	(.L_1 - .L_0)
	.align		4
.L_0:
        /*0004*/ 	.word	index@(triton_poi_fused_add_convolution_mul_0)
        /*0008*/ 	.word	0x00000014


	//----- nvinfo : EIATTR_MIN_STACK_SIZE
	.align		4
.L_1:
        /*000c*/ 	.byte	0x04, 0x12
        /*000e*/ 	.short	(.L_3 - .L_2)
	.align		4
.L_2:
        /*0010*/ 	.word	index@(triton_poi_fused_add_convolution_mul_0)
        /*0014*/ 	.word	0x00000000


	//----- nvinfo : EIATTR_FRAME_SIZE
	.align		4
.L_3:
        /*0018*/ 	.byte	0x04, 0x11
        /*001a*/ 	.short	(.L_5 - .L_4)
	.align		4
.L_4:
        /*001c*/ 	.word	index@(triton_poi_fused_add_convolution_mul_0)
        /*0020*/ 	.word	0x00000000


	//----- nvinfo : EIATTR_MIN_STACK_SIZE
	.align		4
.L_5:
        /*0024*/ 	.byte	0x04, 0x12
        /*0026*/ 	.short	(.L_7 - .L_6)
	.align		4
.L_6:
        /*0028*/ 	.word	index@(triton_poi_fused_add_convolution_mul_0)
        /*002c*/ 	.word	0x00000000
.L_7:


//--------------------- .nv.info.triton_poi_fused_add_convolution_mul_0 --------------------------
	.section	.nv.info.triton_poi_fused_add_convolution_mul_0,"",@"SHT_CUDA_INFO"
	.sectionflags	@""
	.align	4


	//----- nvinfo : EIATTR_CUDA_API_VERSION
	.align		4
        /*0000*/ 	.byte	0x04, 0x37
        /*0002*/ 	.short	(.L_9 - .L_8)
.L_8:
        /*0004*/ 	.word	0x0000007c


	//----- nvinfo : EIATTR_KPARAM_INFO
	.align		4
.L_9:
        /*0008*/ 	.byte	0x04, 0x17
        /*000a*/ 	.short	(.L_11 - .L_10)
.L_10:
        /*000c*/ 	.word	0x00000000
        /*0010*/ 	.short	0x0005
        /*0012*/ 	.short	0x0028
        /*0014*/ 	.byte	0x00, 0xf0, 0x11, 0x00


	//----- nvinfo : EIATTR_KPARAM_INFO
	.align		4
.L_11:
        /*0018*/ 	.byte	0x04, 0x17
        /*001a*/ 	.short	(.L_13 - .L_12)
.L_12:
        /*001c*/ 	.word	0x00000000
        /*0020*/ 	.short	0x0004
        /*0022*/ 	.short	0x0020
        /*0024*/ 	.byte	0x00, 0xf4, 0x21, 0x00


	//----- nvinfo : EIATTR_KPARAM_INFO
	.align		4
.L_13:
        /*0028*/ 	.byte	0x04, 0x17
        /*002a*/ 	.short	(.L_15 - .L_14)
.L_14:
        /*002c*/ 	.word	0x00000000
        /*0030*/ 	.short	0x0003
        /*0032*/ 	.short	0x0018
        /*0034*/ 	.byte	0x00, 0xf4, 0x21, 0x00


	//----- nvinfo : EIATTR_KPARAM_INFO
	.align		4
.L_15:
        /*0038*/ 	.byte	0x04, 0x17
        /*003a*/ 	.short	(.L_17 - .L_16)
.L_16:
        /*003c*/ 	.word	0x00000000
        /*0040*/ 	.short	0x0002
        /*0042*/ 	.short	0x0010
        /*0044*/ 	.byte	0x00, 0xf4, 0x21, 0x00


	//----- nvinfo : EIATTR_KPARAM_INFO
	.align		4
.L_17:
        /*0048*/ 	.byte	0x04, 0x17
        /*004a*/ 	.short	(.L_19 - .L_18)
.L_18:
        /*004c*/ 	.word	0x00000000
        /*0050*/ 	.short	0x0001
        /*0052*/ 	.short	0x0008
        /*0054*/ 	.byte	0x00, 0xf4, 0x21, 0x00


	//----- nvinfo : EIATTR_KPARAM_INFO
	.align		4
.L_19:
        /*0058*/ 	.byte	0x04, 0x17
        /*005a*/ 	.short	(.L_21 - .L_20)
.L_20:
        /*005c*/ 	.word	0x00000000
        /*0060*/ 	.short	0x0000
        /*0062*/ 	.short	0x0000
        /*0064*/ 	.byte	0x00, 0xf4, 0x21, 0x00


	//----- nvinfo : EIATTR_SPARSE_MMA_MASK
	.align		4
.L_21:
        /*0068*/ 	.byte	0x03, 0x50
        /*006a*/ 	.short	0x0000


	//----- nvinfo : EIATTR_MAXREG_COUNT
	.align		4
        /*006c*/ 	.byte	0x03, 0x1b
        /*006e*/ 	.short	0x00ff


	//----- nvinfo : EIATTR_EXIT_INSTR_OFFSETS
	.align		4
        /*0070*/ 	.byte	0x04, 0x1c
        /*0072*/ 	.short	(.L_23 - .L_22)


	//   ....[0]....
.L_22:
        /*0074*/ 	.word	0x00000210


	//   ....[1]....
        /*0078*/ 	.word	0x00000230


	//----- nvinfo : EIATTR_REQNTID
	.align		4
.L_23:
        /*007c*/ 	.byte	0x04, 0x10
        /*007e*/ 	.short	(.L_25 - .L_24)
.L_24:
        /*0080*/ 	.word	0x00000080
        /*0084*/ 	.word	0x00000001
        /*0088*/ 	.word	0x00000001


	//----- nvinfo : EIATTR_CBANK_PARAM_SIZE
	.align		4
.L_25:
        /*008c*/ 	.byte	0x03, 0x19
        /*008e*/ 	.short	0x002c


	//----- nvinfo : EIATTR_PARAM_CBANK
	.align		4
        /*0090*/ 	.byte	0x04, 0x0a
        /*0092*/ 	.short	(.L_27 - .L_26)
	.align		4
.L_26:
        /*0094*/ 	.word	index@(.nv.constant0.triton_poi_fused_add_convolution_mul_0)
        /*0098*/ 	.short	0x0210
        /*009a*/ 	.short	0x002c


	//----- nvinfo : EIATTR_SW_WAR
	.align		4
.L_27:
        /*009c*/ 	.byte	0x04, 0x36
        /*009e*/ 	.short	(.L_29 - .L_28)
.L_28:
        /*00a0*/ 	.word	0x00000008
.L_29:


//--------------------- .nv.callgraph             --------------------------
	.section	.nv.callgraph,"",@"SHT_CUDA_CALLGRAPH"
	.align	4
	.sectionentsize	8
	.align		4
        /*0000*/ 	.word	0x00000000
	.align		4
        /*0004*/ 	.word	0xffffffff
	.align		4
        /*0008*/ 	.word	0x00000000
	.align		4
        /*000c*/ 	.word	0xfffffffe
	.align		4
        /*0010*/ 	.word	0x00000000
	.align		4
        /*0014*/ 	.word	0xfffffffd
	.align		4
        /*0018*/ 	.word	0x00000000
	.align		4
        /*001c*/ 	.word	0xfffffffc


//--------------------- .text.triton_poi_fused_add_convolution_mul_0 --------------------------
	.section	.text.triton_poi_fused_add_convolution_mul_0,"ax",@progbits
	.align	128
        .global         triton_poi_fused_add_convolution_mul_0
        .type           triton_poi_fused_add_convolution_mul_0,@function
        .size           triton_poi_fused_add_convolution_mul_0,(.L_x_1 - triton_poi_fused_add_convolution_mul_0)
        .other          triton_poi_fused_add_convolution_mul_0,@"STO_CUDA_ENTRY STV_DEFAULT"
triton_poi_fused_add_convolution_mul_0:
.text.triton_poi_fused_add_convolution_mul_0:
[----:B------:R-:W0:Y:S02]  /*0000*/  LDC R1, c[0x0][0x28] ;  /* 0x00000a00ff017b82 */ /* 0x000e240000000800 */
[----:B------:R-:W1:Y:S01]  /*0010*/  S2R R0, SR_TID.X ;  /* 0x0000000000007919 */ /* 0x000e620000002100 */
[----:B------:R-:W2:Y:S01]  /*0020*/  LDC.64 R6, c[0x0][0x218] ;  /* 0x00008600ff067b82 */ /* 0x000ea20000000a00 */
[----:B------:R-:W-:Y:S01]  /*0030*/  IMAD.MOV.U32 R15, RZ, RZ, RZ ;  /* 0x000000ffff0f7224 */ /* 0x000fe200078e00ff */
[----:B------:R-:W-:Y:S01]  /*0040*/  ULDC.64 UR4, c[0x0][0x208] ;  /* 0x0000820000047ab9 */ /* 0x000fe20000000a00 */
[----:B------:R-:W3:Y:S05]  /*0050*/  S2R R13, SR_CTAID.X ;  /* 0x00000000000d7919 */ /* 0x000eea0000002500 */
[----:B------:R-:W4:Y:S08]  /*0060*/  LDC.64 R4, c[0x0][0x210] ;  /* 0x00008400ff047b82 */ /* 0x000f300000000a00 */
[----:B------:R-:W5:Y:S01]  /*0070*/  LDC.64 R8, c[0x0][0x228] ;  /* 0x00008a00ff087b82 */ /* 0x000f620000000a00 */
[----:B-1----:R-:W-:-:S02]  /*0080*/  LOP3.LUT R0, R0, 0x7f, RZ, 0xc0, !PT ;  /* 0x0000007f00007812 */ /* 0x002fc400078ec0ff */
[----:B---3--:R-:W-:-:S03]  /*0090*/  SHF.R.S32.HI R2, RZ, 0x18, R13 ;  /* 0x00000018ff027819 */ /* 0x008fc6000001140d */
[----:B------:R-:W-:Y:S01]  /*00a0*/  IMAD R13, R13, 0x80, R0 ;  /* 0x000000800d0d7824 */ /* 0x000fe200078e0200 */
[----:B------:R-:W-:-:S03]  /*00b0*/  SGXT R0, R2, 0x1 ;  /* 0x000000010200781a */ /* 0x000fc60000000200 */
[C---:B----4-:R-:W-:Y:S01]  /*00c0*/  IMAD.WIDE R4, R13.reuse, 0x4, R4 ;  /* 0x000000040d047825 */ /* 0x050fe200078e0204 */
[----:B------:R-:W1:Y:S01]  /*00d0*/  LDC.64 R2, c[0x0][0x220] ;  /* 0x00008800ff027b82 */ /* 0x000e620000000a00 */
[----:B------:R-:W-:Y:S02]  /*00e0*/  ISETP.GE.AND P0, PT, R13, 0x100, PT ;  /* 0x000001000d00780c */ /* 0x000fe40003f06270 */
[----:B------:R-:W-:-:S04]  /*00f0*/  LEA.HI R0, R0, R13, RZ, 0x4 ;  /* 0x0000000d00007211 */ /* 0x000fc800078f20ff */
[----:B------:R-:W-:-:S04]  /*0100*/  SHF.R.S32.HI R0, RZ, 0x4, R0 ;  /* 0x00000004ff007819 */ /* 0x000fc80000011400 */
[----:B------:R-:W-:-:S04]  /*0110*/  LEA.HI R10, R0, R0, RZ, 0x2 ;  /* 0x00000000000a7211 */ /* 0x000fc800078f10ff */
[----:B------:R-:W-:-:S04]  /*0120*/  LOP3.LUT R11, R10, 0xfffffffc, RZ, 0xc0, !PT ;  /* 0xfffffffc0a0b7812 */ /* 0x000fc800078ec0ff */
[----:B------:R-:W-:Y:S01]  /*0130*/  IADD3 R11, R0, -R11, RZ ;  /* 0x8000000b000b7210 */ /* 0x000fe20007ffe0ff */
[----:B------:R-:W-:-:S04]  /*0140*/  HFMA2.MMA R0, -RZ, RZ, 0, 0 ;  /* 0x00000000ff007435 */ /* 0x000fc800000001ff */
[----:B--2---:R-:W-:Y:S01]  /*0150*/  IMAD.WIDE R6, R11, 0x4, R6 ;  /* 0x000000040b067825 */ /* 0x004fe200078e0206 */
[----:B-1----:R-:W2:Y:S01]  /*0160*/  LDG.E R2, desc[UR4][R2.64] ;  /* 0x0000000402027981 */ /* 0x002ea2000c1e1900 */
[----:B------:R-:W1:Y:S03]  /*0170*/  LDC.64 R10, c[0x0][0x230] ;  /* 0x00008c00ff0a7b82 */ /* 0x000e660000000a00 */
[----:B------:R-:W3:Y:S01]  /*0180*/  @!P0 LDG.E.EL R15, desc[UR4][R6.64] ;  /* 0x00000004060f8981 */ /* 0x000ee2000c2e1900 */
[----:B------:R-:W-:Y:S02]  /*0190*/  IMAD.MOV.U32 R17, RZ, RZ, RZ ;  /* 0x000000ffff117224 */ /* 0x000fe400078e00ff */
[C---:B-----5:R-:W-:Y:S01]  /*01a0*/  IMAD.WIDE R8, R13.reuse, 0x4, R8 ;  /* 0x000000040d087825 */ /* 0x060fe200078e0208 */
[----:B------:R-:W3:Y:S04]  /*01b0*/  @!P0 LDG.E R0, desc[UR4][R4.64] ;  /* 0x0000000404008981 */ /* 0x000ee8000c1e1900 */
[----:B------:R-:W2:Y:S01]  /*01c0*/  @!P0 LDG.E R17, desc[UR4][R8.64] ;  /* 0x0000000408118981 */ /* 0x000ea2000c1e1900 */
[----:B-1----:R-:W-:-:S04]  /*01d0*/  IMAD.WIDE R10, R13, 0x4, R10 ;  /* 0x000000040d0a7825 */ /* 0x002fc800078e020a */
[----:B---3--:R-:W-:-:S05]  /*01e0*/  FADD R15, R15, R0 ;  /* 0x000000000f0f7221 */ /* 0x008fca0000000000 */
[----:B------:R1:W-:Y:S01]  /*01f0*/  @!P0 STG.E desc[UR4][R4.64], R15 ;  /* 0x0000000f04008986 */ /* 0x0003e2000c101904 */
[----:B--2---:R-:W-:Y:S01]  /*0200*/  FFMA R17, R2, R15, R17 ;  /* 0x0000000f02117223 */ /* 0x004fe20000000011 */
[----:B------:R-:W-:Y:S06]  /*0210*/  @P0 EXIT ;  /* 0x000000000000094d */ /* 0x000fec0003800000 */
[----:B------:R-:W-:Y:S01]  /*0220*/  STG.E desc[UR4][R10.64], R17 ;  /* 0x000000110a007986 */ /* 0x000fe2000c101904 */
[----:B------:R-:W-:Y:S05]  /*0230*/  EXIT ;  /* 0x000000000000794d */ /* 0x000fea0003800000 */
.L_x_0:
[----:B------:R-:W-:-:S00]  /*0240*/  BRA `(.L_x_0) ;  /* 0xfffffffc00fc7947 */ /* 0x000fc0000383ffff */
[----:B------:R-:W-:-:S00]  /*0250*/  NOP ;  /* 0x0000000000007918 */ /* 0x000fc00000000000 */
        /* <DEDUP_REMOVED lines=10> */
.L_x_1:


//--------------------- .nv.constant0.triton_poi_fused_add_convolution_mul_0 --------------------------
	.section	.nv.constant0.triton_poi_fused_add_convolution_mul_0,"a",@progbits
	.sectionflags	@""
	.align	4
.nv.constant0.triton_poi_fused_add_convolution_mul_0:
	.zero		572
